//
// Generated by NVIDIA NVVM Compiler
//
// Compiler Build ID: CL-36424714
// Cuda compilation tools, release 13.0, V13.0.88
// Based on NVVM 20.0.0
//

.version 9.0
.target sm_100
.address_size 64

	// .globl	_Z10vector_addPiS_S_l

.visible .entry _Z10vector_addPiS_S_l(
	.param .u64 .ptr .align 1 _Z10vector_addPiS_S_l_param_0,
	.param .u64 .ptr .align 1 _Z10vector_addPiS_S_l_param_1,
	.param .u64 .ptr .align 1 _Z10vector_addPiS_S_l_param_2,
	.param .u64 _Z10vector_addPiS_S_l_param_3
)
{
	.reg .pred 	%p<2>;
	.reg .b32 	%r<8>;
	.reg .b64 	%rd<13>;

	ld.param.u64 	%rd2, [_Z10vector_addPiS_S_l_param_0];
	ld.param.u64 	%rd3, [_Z10vector_addPiS_S_l_param_1];
	ld.param.u64 	%rd4, [_Z10vector_addPiS_S_l_param_2];
	ld.param.u64 	%rd5, [_Z10vector_addPiS_S_l_param_3];
	mov.u32 	%r1, %ctaid.x;
	mov.u32 	%r2, %ntid.x;
	mov.u32 	%r3, %tid.x;
	mad.lo.s32 	%r4, %r1, %r2, %r3;
	cvt.s64.s32 	%rd1, %r4;
	setp.le.s64 	%p1, %rd5, %rd1;
	@%p1 bra 	$L__BB0_2;
	cvta.to.global.u64 	%rd6, %rd2;
	cvta.to.global.u64 	%rd7, %rd3;
	cvta.to.global.u64 	%rd8, %rd4;
	shl.b64 	%rd9, %rd1, 2;
	add.s64 	%rd10, %rd6, %rd9;
	ld.global.u32 	%r5, [%rd10];
	add.s64 	%rd11, %rd7, %rd9;
	ld.global.u32 	%r6, [%rd11];
	add.s32 	%r7, %r6, %r5;
	add.s64 	%rd12, %rd8, %rd9;
	st.global.u32 	[%rd12], %r7;
$L__BB0_2:
	ret;

}


// ===== COMPILED SASS (sm_100) =====

	.target	sm_100

	.elftype	@"ET_EXEC"


//--------------------- .note.nv.tkinfo           --------------------------
	.section	.note.nv.tkinfo,"",@"SHT_NOTE"
	.sectionflags	@"SHF_NOTE_NV_TKINFO"
	.tkinfo
        /*0018*/ 	.word	0x00000002
        /*0030*/ 	.string	""
        /*0030*/ 	.string	"ptxas"
        /*0030*/ 	.string	"Cuda compilation tools, release 13.0, V13.0.88"
        /*0030*/ 	.string	"Build cuda_13.0.r13.0/compiler.36424714_0"
        /*0030*/ 	.string	"-arch sm_100 -m 64 "



//--------------------- .note.nv.cuinfo           --------------------------
	.section	.note.nv.cuinfo,"",@"SHT_NOTE"
	.sectionflags	@"SHF_NOTE_NV_CUINFO"
        /*0018*/ 	.short	0x0002
        /*001a*/ 	.short	0x0064
        /*001c*/ 	.short	0x0082
	.zero		2


//--------------------- .nv.info                  --------------------------
	.section	.nv.info,"",@"SHT_CUDA_INFO"
	.align	4


	//----- nvinfo : EIATTR_REGCOUNT
	.align		4
        /*0000*/ 	.byte	0x04, 0x2f
        /*0002*/ 	.short	(.L_1 - .L_0)
	.align		4
.L_0:
        /*0004*/ 	.word	index@(_Z10vector_addPiS_S_l)
        /*0008*/ 	.word	0x0000000c


	//----- nvinfo : EIATTR_FRAME_SIZE
	.align		4
.L_1:
        /*000c*/ 	.byte	0x04, 0x11
        /*000e*/ 	.short	(.L_3 - .L_2)
	.align		4
.L_2:
        /*0010*/ 	.word	index@(_Z10vector_addPiS_S_l)
        /*0014*/ 	.word	0x00000000


	//----- nvinfo : EIATTR_MIN_STACK_SIZE
	.align		4
.L_3:
        /*0018*/ 	.byte	0x04, 0x12
        /*001a*/ 	.short	(.L_5 - .L_4)
	.align		4
.L_4:
        /*001c*/ 	.word	index@(_Z10vector_addPiS_S_l)
        /*0020*/ 	.word	0x00000000
.L_5:


//--------------------- .nv.compat                --------------------------
	.section	.nv.compat,"",@"SHT_CUDA_COMPAT_INFO"
	.align	4
        /*0000*/ 	.byte	0x02, 0x09, 0x00, 0x00, 0x02, 0x02, 0x01, 0x00, 0x02, 0x05, 0x05, 0x00, 0x03, 0x07, 0x01, 0x01
        /*0010*/ 	.byte	0x02, 0x03, 0x00, 0x00, 0x02, 0x06, 0x01, 0x00, 0x04, 0x0b, 0x08, 0x00, 0x09, 0x00, 0x00, 0x00
        /*0020*/ 	.byte	0x00, 0x00, 0x00, 0x00


//--------------------- .nv.info._Z10vector_addPiS_S_l --------------------------
	.section	.nv.info._Z10vector_addPiS_S_l,"",@"SHT_CUDA_INFO"
	.sectionflags	@""
	.align	4


	//----- nvinfo : EIATTR_CUDA_API_VERSION
	.align		4
        /*0000*/ 	.byte	0x04, 0x37
        /*0002*/ 	.short	(.L_7 - .L_6)
.L_6:
        /*0004*/ 	.word	0x00000082


	//----- nvinfo : EIATTR_KPARAM_INFO
	.align		4
.L_7:
        /*0008*/ 	.byte	0x04, 0x17
        /*000a*/ 	.short	(.L_9 - .L_8)
.L_8:
        /*000c*/ 	.word	0x00000000
        /*0010*/ 	.short	0x0003
        /*0012*/ 	.short	0x0018
        /*0014*/ 	.byte	0x00, 0xf0, 0x21, 0x00


	//----- nvinfo : EIATTR_KPARAM_INFO
	.align		4
.L_9:
        /*0018*/ 	.byte	0x04, 0x17
        /*001a*/ 	.short	(.L_11 - .L_10)
.L_10:
        /*001c*/ 	.word	0x00000000
        /*0020*/ 	.short	0x0002
        /*0022*/ 	.short	0x0010
        /*0024*/ 	.byte	0x00, 0xf5, 0x21, 0x00


	//----- nvinfo : EIATTR_KPARAM_INFO
	.align		4
.L_11:
        /*0028*/ 	.byte	0x04, 0x17
        /*002a*/ 	.short	(.L_13 - .L_12)
.L_12:
        /*002c*/ 	.word	0x00000000
        /*0030*/ 	.short	0x0001
        /*0032*/ 	.short	0x0008
        /*0034*/ 	.byte	0x00, 0xf5, 0x21, 0x00


	//----- nvinfo : EIATTR_KPARAM_INFO
	.align		4
.L_13:
        /*0038*/ 	.byte	0x04, 0x17
        /*003a*/ 	.short	(.L_15 - .L_14)
.L_14:
        /*003c*/ 	.word	0x00000000
        /*0040*/ 	.short	0x0000
        /*0042*/ 	.short	0x0000
        /*0044*/ 	.byte	0x00, 0xf5, 0x21, 0x00


	//----- nvinfo : EIATTR_SPARSE_MMA_MASK
	.align		4
.L_15:
        /*0048*/ 	.byte	0x03, 0x50
        /*004a*/ 	.short	0x0000


	//----- nvinfo : EIATTR_MAXREG_COUNT
	.align		4
        /*004c*/ 	.byte	0x03, 0x1b
        /*004e*/ 	.short	0x00ff


	//----- nvinfo : EIATTR_MERCURY_ISA_VERSION
	.align		4
        /*0050*/ 	.byte	0x03, 0x5f
        /*0052*/ 	.short	0x0101


	//----- nvinfo : EIATTR_VRC_CTA_INIT_COUNT
	.align		4
        /*0054*/ 	.byte	0x02, 0x4a
	.zero		1
	.zero		1


	//----- nvinfo : EIATTR_EXIT_INSTR_OFFSETS
	.align		4
        /*0058*/ 	.byte	0x04, 0x1c
        /*005a*/ 	.short	(.L_17 - .L_16)


	//   ....[0]....
.L_16:
        /*005c*/ 	.word	0x00000090


	//   ....[1]....
        /*0060*/ 	.word	0x00000190


	//----- nvinfo : EIATTR_CBANK_PARAM_SIZE
	.align		4
.L_17:
        /*0064*/ 	.byte	0x03, 0x19
        /*0066*/ 	.short	0x0020


	//----- nvinfo : EIATTR_PARAM_CBANK
	.align		4
        /*0068*/ 	.byte	0x04, 0x0a
        /*006a*/ 	.short	(.L_19 - .L_18)
	.align		4
.L_18:
        /*006c*/ 	.word	index@(.nv.constant0._Z10vector_addPiS_S_l)
        /*0070*/ 	.short	0x0380
        /*0072*/ 	.short	0x0020


	//----- nvinfo : EIATTR_SW_WAR
	.align		4
.L_19:
        /*0074*/ 	.byte	0x04, 0x36
        /*0076*/ 	.short	(.L_21 - .L_20)
.L_20:
        /*0078*/ 	.word	0x00000008
.L_21:


//--------------------- .nv.callgraph             --------------------------
	.section	.nv.callgraph,"",@"SHT_CUDA_CALLGRAPH"
	.align	4
	.sectionentsize	8
	.align		4
        /*0000*/ 	.word	0x00000000
	.align		4
        /*0004*/ 	.word	0xffffffff
	.align		4
        /*0008*/ 	.word	0x00000000
	.align		4
        /*000c*/ 	.word	0xfffffffe
	.align		4
        /*0010*/ 	.word	0x00000000
	.align		4
        /*0014*/ 	.word	0xfffffffd
	.align		4
        /*0018*/ 	.word	0x00000000
	.align		4
        /*001c*/ 	.word	0xfffffffc


//--------------------- .text._Z10vector_addPiS_S_l --------------------------
	.section	.text._Z10vector_addPiS_S_l,"ax",@progbits
	.align	128
        .global         _Z10vector_addPiS_S_l
        .type           _Z10vector_addPiS_S_l,@function
        .size           _Z10vector_addPiS_S_l,(.L_x_1 - _Z10vector_addPiS_S_l)
        .other          _Z10vector_addPiS_S_l,@"STO_CUDA_ENTRY STV_DEFAULT"
_Z10vector_addPiS_S_l:
.text._Z10vector_addPiS_S_l:
[----:B------:R-:W-:Y:S01]  /*0000*/  LDC R1, c[0x0][0x37c] ;  /* 0x0000df00ff017b82 */ /* 0x000fe20000000800 */
[----:B------:R-:W0:Y:S07]  /*0010*/  S2R R3, SR_TID.X ;  /* 0x0000000000037919 */ /* 0x000e2e0000002100 */
[----:B------:R-:W0:Y:S01]  /*0020*/  S2UR UR4, SR_CTAID.X ;  /* 0x00000000000479c3 */ /* 0x000e220000002500 */
[----:B------:R-:W1:Y:S07]  /*0030*/  LDCU.64 UR6, c[0x0][0x398] ;  /* 0x00007300ff0677ac */ /* 0x000e6e0008000a00 */
[----:B------:R-:W0:Y:S02]  /*0040*/  LDC R0, c[0x0][0x360] ;  /* 0x0000d800ff007b82 */ /* 0x000e240000000800 */
[----:B0-----:R-:W-:-:S05]  /*0050*/  IMAD R0, R0, UR4, R3 ;  /* 0x0000000400007c24 */ /* 0x001fca000f8e0203 */
[----:B-1----:R-:W-:Y:S02]  /*0060*/  ISETP.GE.U32.AND P0, PT, R0, UR6, PT ;  /* 0x0000000600007c0c */ /* 0x002fe4000bf06070 */
[----:B------:R-:W-:-:S04]  /*0070*/  SHF.R.S32.HI R3, RZ, 0x1f, R0 ;  /* 0x0000001fff037819 */ /* 0x000fc80000011400 */
[----:B------:R-:W-:-:S13]  /*0080*/  ISETP.GE.AND.EX P0, PT, R3, UR7, PT, P0 ;  /* 0x0000000703007c0c */ /* 0x000fda000bf06300 */
[----:B------:R-:W-:Y:S05]  /*0090*/  @P0 EXIT ;  /* 0x000000000000094d */ /* 0x000fea0003800000 */
[----:B------:R-:W0:Y:S01]  /*00a0*/  LDCU.128 UR8, c[0x0][0x380] ;  /* 0x00007000ff0877ac */ /* 0x000e220008000c00 */
[C---:B------:R-:W-:Y:S01]  /*00b0*/  IMAD.SHL.U32 R6, R0.reuse, 0x4, RZ ;  /* 0x0000000400067824 */ /* 0x040fe200078e00ff */
[----:B------:R-:W-:Y:S01]  /*00c0*/  SHF.L.U64.HI R0, R0, 0x2, R3 ;  /* 0x0000000200007819 */ /* 0x000fe20000010203 */
[----:B------:R-:W1:Y:S01]  /*00d0*/  LDCU.64 UR4, c[0x0][0x358] ;  /* 0x00006b00ff0477ac */ /* 0x000e620008000a00 */
[----:B------:R-:W2:Y:S02]  /*00e0*/  LDCU.64 UR6, c[0x0][0x390] ;  /* 0x00007200ff0677ac */ /* 0x000ea40008000a00 */
[C---:B0-----:R-:W-:Y:S02]  /*00f0*/  IADD3 R4, P1, PT, R6.reuse, UR10, RZ ;  /* 0x0000000a06047c10 */ /* 0x041fe4000ff3e0ff */
[----:B------:R-:W-:Y:S02]  /*0100*/  IADD3 R2, P0, PT, R6, UR8, RZ ;  /* 0x0000000806027c10 */ /* 0x000fe4000ff1e0ff */
[----:B------:R-:W-:-:S02]  /*0110*/  IADD3.X R5, PT, PT, R0, UR11, RZ, P1, !PT ;  /* 0x0000000b00057c10 */ /* 0x000fc40008ffe4ff */
[----:B------:R-:W-:-:S04]  /*0120*/  IADD3.X R3, PT, PT, R0, UR9, RZ, P0, !PT ;  /* 0x0000000900037c10 */ /* 0x000fc800087fe4ff */
[----:B-1----:R-:W3:Y:S04]  /*0130*/  LDG.E R5, desc[UR4][R4.64] ;  /* 0x0000000404057981 */ /* 0x002ee8000c1e1900 */
[----:B------:R-:W3:Y:S01]  /*0140*/  LDG.E R2, desc[UR4][R2.64] ;  /* 0x0000000402027981 */ /* 0x000ee2000c1e1900 */
[----:B--2---:R-:W-:-:S04]  /*0150*/  IADD3 R6, P0, PT, R6, UR6, RZ ;  /* 0x0000000606067c10 */ /* 0x004fc8000ff1e0ff */
[----:B------:R-:W-:Y:S01]  /*0160*/  IADD3.X R7, PT, PT, R0, UR7, RZ, P0, !PT ;  /* 0x0000000700077c10 */ /* 0x000fe200087fe4ff */
[----:B---3--:R-:W-:-:S05]  /*0170*/  IMAD.IADD R9, R2, 0x1, R5 ;  /* 0x0000000102097824 */ /* 0x008fca00078e0205 */
[----:B------:R-:W-:Y:S01]  /*0180*/  STG.E desc[UR4][R6.64], R9 ;  /* 0x0000000906007986 */ /* 0x000fe2000c101904 */
[----:B------:R-:W-:Y:S05]  /*0190*/  EXIT ;  /* 0x000000000000794d */ /* 0x000fea0003800000 */
.L_x_0:
[----:B------:R-:W-:-:S00]  /*01a0*/  BRA `(.L_x_0) ;  /* 0xfffffffc00fc7947 */ /* 0x000fc0000383ffff */
[----:B------:R-:W-:-:S00]  /*01b0*/  NOP ;  /* 0x0000000000007918 */ /* 0x000fc00000000000 */
        /* <DEDUP_REMOVED lines=12> */
.L_x_1:


//--------------------- .nv.shared.reserved.0     --------------------------
	.section	.nv.shared.reserved.0,"aw",@nobits
	.weak		__nv_reservedSMEM_offset_0_alias
	.size		__nv_reservedSMEM_offset_0_alias, 0, 64
	.other		__nv_reservedSMEM_offset_0_alias,@"STO_CUDA_RESERVED_SHARED STV_DEFAULT"
__nv_reservedSMEM_offset_0_alias:
	.zero		0
	.zero		64


//--------------------- .nv.constant0._Z10vector_addPiS_S_l --------------------------
	.section	.nv.constant0._Z10vector_addPiS_S_l,"a",@progbits
	.sectionflags	@""
	.align	4
.nv.constant0._Z10vector_addPiS_S_l:
	.zero		928


//--------------------- SYMBOLS --------------------------

	.type		.nv.reservedSmem.offset0,@object
	.size		.nv.reservedSmem.offset0,0x4
